	.headerflags	@"EF_CUDA_TEXMODE_UNIFIED EF_CUDA_64BIT_ADDRESS EF_CUDA_ACCELERATORS EF_CUDA_SM90 EF_CUDA_VIRTUAL_SM(EF_CUDA_SM90)"
	.elftype	@"ET_EXEC"


//--------------------- .nv.info                  --------------------------
	.section	.nv.info,"",@"SHT_CUDA_INFO"
	.align	4


	//----- nvinfo : EIATTR_REGCOUNT
	.align		4
        /*0000*/ 	.byte	0x04, 0x2f
        /*0002*/ 	.short	(.L_1 - .L_0)
	.align		4
.L_0:
        /*0004*/ 	.word	index@(triton_per_fused_mean_1)
        /*0008*/ 	.word	0x0000000d


	//----- nvinfo : EIATTR_MIN_STACK_SIZE
	.align		4
.L_1:
        /*000c*/ 	.byte	0x04, 0x12
        /*000e*/ 	.short	(.L_3 - .L_2)
	.align		4
.L_2:
        /*0010*/ 	.word	index@(triton_per_fused_mean_1)
        /*0014*/ 	.word	0x00000000


	//----- nvinfo : EIATTR_FRAME_SIZE
	.align		4
.L_3:
        /*0018*/ 	.byte	0x04, 0x11
        /*001a*/ 	.short	(.L_5 - .L_4)
	.align		4
.L_4:
        /*001c*/ 	.word	index@(triton_per_fused_mean_1)
        /*0020*/ 	.word	0x00000000


	//----- nvinfo : EIATTR_MIN_STACK_SIZE
	.align		4
.L_5:
        /*0024*/ 	.byte	0x04, 0x12
        /*0026*/ 	.short	(.L_7 - .L_6)
	.align		4
.L_6:
        /*0028*/ 	.word	index@(triton_per_fused_mean_1)
        /*002c*/ 	.word	0x00000000
.L_7:


//--------------------- .nv.info.triton_per_fused_mean_1 --------------------------
	.section	.nv.info.triton_per_fused_mean_1,"",@"SHT_CUDA_INFO"
	.sectionflags	@""
	.align	4


	//----- nvinfo : EIATTR_CUDA_API_VERSION
	.align		4
        /*0000*/ 	.byte	0x04, 0x37
        /*0002*/ 	.short	(.L_9 - .L_8)
.L_8:
        /*0004*/ 	.word	0x0000007c


	//----- nvinfo : EIATTR_KPARAM_INFO
	.align		4
.L_9:
        /*0008*/ 	.byte	0x04, 0x17
        /*000a*/ 	.short	(.L_11 - .L_10)
.L_10:
        /*000c*/ 	.word	0x00000000
        /*0010*/ 	.short	0x0003
        /*0012*/ 	.short	0x0014
        /*0014*/ 	.byte	0x00, 0xf0, 0x11, 0x00


	//----- nvinfo : EIATTR_KPARAM_INFO
	.align		4
.L_11:
        /*0018*/ 	.byte	0x04, 0x17
        /*001a*/ 	.short	(.L_13 - .L_12)
.L_12:
        /*001c*/ 	.word	0x00000000
        /*0020*/ 	.short	0x0002
        /*0022*/ 	.short	0x0010
        /*0024*/ 	.byte	0x00, 0xf0, 0x11, 0x00


	//----- nvinfo : EIATTR_KPARAM_INFO
	.align		4
.L_13:
        /*0028*/ 	.byte	0x04, 0x17
        /*002a*/ 	.short	(.L_15 - .L_14)
.L_14:
        /*002c*/ 	.word	0x00000000
        /*0030*/ 	.short	0x0001
        /*0032*/ 	.short	0x0008
        /*0034*/ 	.byte	0x00, 0xf4, 0x21, 0x00


	//----- nvinfo : EIATTR_KPARAM_INFO
	.align		4
.L_15:
        /*0038*/ 	.byte	0x04, 0x17
        /*003a*/ 	.short	(.L_17 - .L_16)
.L_16:
        /*003c*/ 	.word	0x00000000
        /*0040*/ 	.short	0x0000
        /*0042*/ 	.short	0x0000
        /*0044*/ 	.byte	0x00, 0xf4, 0x21, 0x00


	//----- nvinfo : EIATTR_SPARSE_MMA_MASK
	.align		4
.L_17:
        /*0048*/ 	.byte	0x03, 0x50
        /*004a*/ 	.short	0x0000


	//----- nvinfo : EIATTR_MAXREG_COUNT
	.align		4
        /*004c*/ 	.byte	0x03, 0x1b
        /*004e*/ 	.short	0x00ff


	//----- nvinfo : EIATTR_COOP_GROUP_MASK_REGIDS
	.align		4
        /*0050*/ 	.byte	0x04, 0x29
        /*0052*/ 	.short	(.L_19 - .L_18)


	//   ....[0]....
.L_18:
        /*0054*/ 	.word	0xffffffff


	//   ....[1]....
        /*0058*/ 	.word	0xffffffff


	//   ....[2]....
        /*005c*/ 	.word	0xffffffff


	//----- nvinfo : EIATTR_COOP_GROUP_INSTR_OFFSETS
	.align		4
.L_19:
        /*0060*/ 	.byte	0x04, 0x28
        /*0062*/ 	.short	(.L_21 - .L_20)


	//   ....[0]....
.L_20:
        /*0064*/ 	.word	0x000001b0


	//   ....[1]....
        /*0068*/ 	.word	0x00000200


	//   ....[2]....
        /*006c*/ 	.word	0x00000230


	//----- nvinfo : EIATTR_EXIT_INSTR_OFFSETS
	.align		4
.L_21:
        /*0070*/ 	.byte	0x04, 0x1c
        /*0072*/ 	.short	(.L_23 - .L_22)


	//   ....[0]....
.L_22:
        /*0074*/ 	.word	0x00000290


	//   ....[1]....
        /*0078*/ 	.word	0x000002c0


	//----- nvinfo : EIATTR_REQNTID
	.align		4
.L_23:
        /*007c*/ 	.byte	0x04, 0x10
        /*007e*/ 	.short	(.L_25 - .L_24)
.L_24:
        /*0080*/ 	.word	0x00000040
        /*0084*/ 	.word	0x00000001
        /*0088*/ 	.word	0x00000001


	//----- nvinfo : EIATTR_CBANK_PARAM_SIZE
	.align		4
.L_25:
        /*008c*/ 	.byte	0x03, 0x19
        /*008e*/ 	.short	0x0018


	//----- nvinfo : EIATTR_PARAM_CBANK
	.align		4
        /*0090*/ 	.byte	0x04, 0x0a
        /*0092*/ 	.short	(.L_27 - .L_26)
	.align		4
.L_26:
        /*0094*/ 	.word	index@(.nv.constant0.triton_per_fused_mean_1)
        /*0098*/ 	.short	0x0210
        /*009a*/ 	.short	0x0018


	//----- nvinfo : EIATTR_SW_WAR
	.align		4
.L_27:
        /*009c*/ 	.byte	0x04, 0x36
        /*009e*/ 	.short	(.L_29 - .L_28)
.L_28:
        /*00a0*/ 	.word	0x00000008
.L_29:


//--------------------- .nv.callgraph             --------------------------
	.section	.nv.callgraph,"",@"SHT_CUDA_CALLGRAPH"
	.align	4
	.sectionentsize	8
	.align		4
        /*0000*/ 	.word	0x00000000
	.align		4
        /*0004*/ 	.word	0xffffffff
	.align		4
        /*0008*/ 	.word	0x00000000
	.align		4
        /*000c*/ 	.word	0xfffffffe
	.align		4
        /*0010*/ 	.word	0x00000000
	.align		4
        /*0014*/ 	.word	0xfffffffd
	.align		4
        /*0018*/ 	.word	0x00000000
	.align		4
        /*001c*/ 	.word	0xfffffffc


//--------------------- .text.triton_per_fused_mean_1 --------------------------
	.section	.text.triton_per_fused_mean_1,"ax",@progbits
	.sectionflags	@"SHF_BARRIERS=1"
	.align	128
        .global         triton_per_fused_mean_1
        .type           triton_per_fused_mean_1,@function
        .size           triton_per_fused_mean_1,(.L_x_1 - triton_per_fused_mean_1)
        .other          triton_per_fused_mean_1,@"STO_CUDA_ENTRY STV_DEFAULT"
triton_per_fused_mean_1:
.text.triton_per_fused_mean_1:
[----:B------:R-:W0:Y:S02]  /*0000*/  LDC R1, c[0x0][0x28] ;  /* 0x00000a00ff017b82 */ /* 0x000e240000000800 */
[----:B------:R-:W1:Y:S01]  /*0010*/  S2R R0, SR_TID.X ;  /* 0x0000000000007919 */ /* 0x000e620000002100 */
[----:B------:R-:W2:Y:S01]  /*0020*/  LDC.64 R4, c[0x0][0x218] ;  /* 0x00008600ff047b82 */ /* 0x000ea20000000a00 */
[----:B------:R-:W-:Y:S01]  /*0030*/  ULDC.64 UR6, c[0x0][0x208] ;  /* 0x0000820000067ab9 */ /* 0x000fe20000000a00 */
[----:B------:R-:W3:Y:S01]  /*0040*/  S2R R3, SR_CTAID.X ;  /* 0x0000000000037919 */ /* 0x000ee20000002500 */
[----:B-1----:R-:W-:Y:S01]  /*0050*/  SHF.R.U32.HI R2, RZ, 0x3, R0 ;  /* 0x00000003ff027819 */ /* 0x002fe20000011600 */
[----:B------:R-:W-:Y:S02]  /*0060*/  IMAD.SHL.U32 R7, R0, 0x2, RZ ;  /* 0x0000000200077824 */ /* 0x000fe400078e00ff */
[----:B---3--:R-:W-:Y:S01]  /*0070*/  IMAD.SHL.U32 R3, R3, 0x8, RZ ;  /* 0x0000000803037824 */ /* 0x008fe200078e00ff */
[----:B------:R-:W-:Y:S02]  /*0080*/  SGXT.U32 R2, R2, 0x3 ;  /* 0x000000030202781a */ /* 0x000fe40000000000 */
[----:B------:R-:W-:-:S02]  /*0090*/  LOP3.LUT R7, R7, 0xe, RZ, 0xc0, !PT ;  /* 0x0000000e07077812 */ /* 0x000fc400078ec0ff */
[----:B------:R-:W-:-:S04]  /*00a0*/  LOP3.LUT R6, R3, R2, RZ, 0xfc, !PT ;  /* 0x0000000203067212 */ /* 0x000fc800078efcff */
[C---:B------:R-:W-:Y:S01]  /*00b0*/  ISETP.GE.AND P0, PT, R6.reuse, 0x10, PT ;  /* 0x000000100600780c */ /* 0x040fe20003f06270 */
[----:B------:R-:W-:-:S04]  /*00c0*/  IMAD R7, R6, 0x10, R7 ;  /* 0x0000001006077824 */ /* 0x000fc800078e0207 */
[----:B--2---:R-:W-:Y:S01]  /*00d0*/  IMAD.WIDE R4, R7, 0x4, R4 ;  /* 0x0000000407047825 */ /* 0x004fe200078e0204 */
[----:B------:R-:W-:-:S07]  /*00e0*/  CS2R R6, SRZ ;  /* 0x0000000000067805 */ /* 0x000fce000001ff00 */
[----:B------:R1:W2:Y:S01]  /*00f0*/  @!P0 LDG.E.64 R6, desc[UR6][R4.64] ;  /* 0x0000000604068981 */ /* 0x0002a2000c1e1b00 */
[----:B------:R-:W3:Y:S01]  /*0100*/  S2UR UR5, SR_CgaCtaId ;  /* 0x00000000000579c3 */ /* 0x000ee20000008800 */
[----:B------:R-:W-:Y:S01]  /*0110*/  UMOV UR4, 0x400 ;  /* 0x0000040000047882 */ /* 0x000fe20000000000 */
[----:B------:R-:W-:Y:S02]  /*0120*/  LOP3.LUT R3, R3, 0x7, R0, 0xf8, !PT ;  /* 0x0000000703037812 */ /* 0x000fe400078ef800 */
[----:B-1----:R-:W-:Y:S01]  /*0130*/  LOP3.LUT R4, R0, 0x7, RZ, 0xc0, !PT ;  /* 0x0000000700047812 */ /* 0x002fe200078ec0ff */
[----:B---3--:R-:W-:-:S06]  /*0140*/  UPRMT UR4, UR5, 0x654, UR4 ;  /* 0x0000065405047896 */ /* 0x008fcc0008000004 */
[----:B------:R-:W-:Y:S02]  /*0150*/  LEA R10, R2, UR4, 0x2 ;  /* 0x00000004020a7c11 */ /* 0x000fe4000f8e10ff */
[----:B--2---:R-:W-:Y:S02]  /*0160*/  SEL R6, R6, RZ, !P0 ;  /* 0x000000ff06067207 */ /* 0x004fe40004000000 */
[----:B------:R-:W-:-:S05]  /*0170*/  SEL R7, R7, RZ, !P0 ;  /* 0x000000ff07077207 */ /* 0x000fca0004000000 */
[----:B------:R-:W-:-:S05]  /*0180*/  FADD R6, R6, R7 ;  /* 0x0000000706067221 */ /* 0x000fca0000000000 */
[----:B------:R-:W-:Y:S02]  /*0190*/  FSEL R6, R6, RZ, !P0 ;  /* 0x000000ff06067208 */ /* 0x000fe40004000000 */
[----:B------:R-:W-:-:S03]  /*01a0*/  LOP3.LUT P0, RZ, R0, 0x38, RZ, 0xc0, !PT ;  /* 0x0000003800ff7812 */ /* 0x000fc6000780c0ff */
[----:B------:R-:W1:Y:S01]  /*01b0*/  SHFL.BFLY PT, R7, R6, 0x4, 0x1f ;  /* 0x0c801f0006077f89 */ /* 0x000e6200000e0000 */
[C---:B------:R-:W-:Y:S01]  /*01c0*/  ISETP.LT.AND P0, PT, R3.reuse, 0x10, !P0 ;  /* 0x000000100300780c */ /* 0x040fe20004701270 */
[----:B-1----:R-:W-:Y:S01]  /*01d0*/  FADD R7, R6, R7 ;  /* 0x0000000706077221 */ /* 0x002fe20000000000 */
[----:B------:R-:W-:Y:S02]  /*01e0*/  LEA R6, R4, UR4, 0x2 ;  /* 0x0000000404067c11 */ /* 0x000fe4000f8e10ff */
[----:B------:R-:W1:Y:S02]  /*01f0*/  LDC.64 R4, c[0x0][0x210] ;  /* 0x00008400ff047b82 */ /* 0x000e640000000a00 */
[----:B------:R-:W2:Y:S01]  /*0200*/  SHFL.BFLY PT, R8, R7, 0x2, 0x1f ;  /* 0x0c401f0007087f89 */ /* 0x000ea200000e0000 */
[----:B-1----:R-:W-:-:S04]  /*0210*/  IMAD.WIDE R2, R3, 0x4, R4 ;  /* 0x0000000403027825 */ /* 0x002fc800078e0204 */
[----:B--2---:R-:W-:-:S05]  /*0220*/  FADD R8, R7, R8 ;  /* 0x0000000807087221 */ /* 0x004fca0000000000 */
[----:B------:R-:W1:Y:S02]  /*0230*/  SHFL.BFLY PT, R9, R8, 0x1, 0x1f ;  /* 0x0c201f0008097f89 */ /* 0x000e6400000e0000 */
[----:B-1----:R-:W-:-:S05]  /*0240*/  FADD R9, R8, R9 ;  /* 0x0000000908097221 */ /* 0x002fca0000000000 */
[----:B------:R1:W-:Y:S01]  /*0250*/  STS [R10], R9 ;  /* 0x000000090a007388 */ /* 0x0003e20000000800 */
[----:B------:R-:W-:Y:S06]  /*0260*/  BAR.SYNC.DEFER_BLOCKING 0x0 ;  /* 0x0000000000007b1d */ /* 0x000fec0000010000 */
[----:B------:R-:W2:Y:S02]  /*0270*/  LDS R6, [R6] ;  /* 0x0000000006067984 */ /* 0x000ea40000000800 */
[----:B------:R-:W-:Y:S06]  /*0280*/  BAR.SYNC.DEFER_BLOCKING 0x0 ;  /* 0x0000000000007b1d */ /* 0x000fec0000010000 */
[----:B-1----:R-:W-:Y:S05]  /*0290*/  @!P0 EXIT ;  /* 0x000000000000894d */ /* 0x002fea0003800000 */
[----:B--2---:R-:W-:-:S05]  /*02a0*/  FMUL R5, R6, 0.0625 ;  /* 0x3d80000006057820 */ /* 0x004fca0000400000 */
[----:B------:R-:W-:Y:S01]  /*02b0*/  STG.E desc[UR6][R2.64], R5 ;  /* 0x0000000502007986 */ /* 0x000fe2000c101906 */
[----:B------:R-:W-:Y:S05]  /*02c0*/  EXIT ;  /* 0x000000000000794d */ /* 0x000fea0003800000 */
.L_x_0:
[----:B------:R-:W-:-:S00]  /*02d0*/  BRA `(.L_x_0) ;  /* 0xfffffffc00fc7947 */ /* 0x000fc0000383ffff */
[----:B------:R-:W-:-:S00]  /*02e0*/  NOP ;  /* 0x0000000000007918 */ /* 0x000fc00000000000 */
        /* <DEDUP_REMOVED lines=9> */
.L_x_1:


//--------------------- .nv.shared.triton_per_fused_mean_1 --------------------------
	.section	.nv.shared.triton_per_fused_mean_1,"aw",@nobits
	.sectionflags	@""
	.align	16
	.zero		1024


//--------------------- .nv.constant0.triton_per_fused_mean_1 --------------------------
	.section	.nv.constant0.triton_per_fused_mean_1,"a",@progbits
	.sectionflags	@""
	.align	4
.nv.constant0.triton_per_fused_mean_1:
	.zero		552
